	.headerflags	@"EF_CUDA_TEXMODE_UNIFIED EF_CUDA_64BIT_ADDRESS EF_CUDA_ACCELERATORS EF_CUDA_SM90 EF_CUDA_VIRTUAL_SM(EF_CUDA_SM90)"
	.elftype	@"ET_EXEC"


//--------------------- .nv.info                  --------------------------
	.section	.nv.info,"",@"SHT_CUDA_INFO"
	.align	4


	//----- nvinfo : EIATTR_REGCOUNT
	.align		4
        /*0000*/ 	.byte	0x04, 0x2f
        /*0002*/ 	.short	(.L_1 - .L_0)
	.align		4
.L_0:
        /*0004*/ 	.word	index@(triton_poi_fused__softmax_0)
        /*0008*/ 	.word	0x0000000e


	//----- nvinfo : EIATTR_MIN_STACK_SIZE
	.align		4
.L_1:
        /*000c*/ 	.byte	0x04, 0x12
        /*000e*/ 	.short	(.L_3 - .L_2)
	.align		4
.L_2:
        /*0010*/ 	.word	index@(triton_poi_fused__softmax_0)
        /*0014*/ 	.word	0x00000000


	//----- nvinfo : EIATTR_FRAME_SIZE
	.align		4
.L_3:
        /*0018*/ 	.byte	0x04, 0x11
        /*001a*/ 	.short	(.L_5 - .L_4)
	.align		4
.L_4:
        /*001c*/ 	.word	index@(triton_poi_fused__softmax_0)
        /*0020*/ 	.word	0x00000000


	//----- nvinfo : EIATTR_MIN_STACK_SIZE
	.align		4
.L_5:
        /*0024*/ 	.byte	0x04, 0x12
        /*0026*/ 	.short	(.L_7 - .L_6)
	.align		4
.L_6:
        /*0028*/ 	.word	index@(triton_poi_fused__softmax_0)
        /*002c*/ 	.word	0x00000000
.L_7:


//--------------------- .nv.info.triton_poi_fused__softmax_0 --------------------------
	.section	.nv.info.triton_poi_fused__softmax_0,"",@"SHT_CUDA_INFO"
	.sectionflags	@""
	.align	4


	//----- nvinfo : EIATTR_CUDA_API_VERSION
	.align		4
        /*0000*/ 	.byte	0x04, 0x37
        /*0002*/ 	.short	(.L_9 - .L_8)
.L_8:
        /*0004*/ 	.word	0x0000007c


	//----- nvinfo : EIATTR_KPARAM_INFO
	.align		4
.L_9:
        /*0008*/ 	.byte	0x04, 0x17
        /*000a*/ 	.short	(.L_11 - .L_10)
.L_10:
        /*000c*/ 	.word	0x00000000
        /*0010*/ 	.short	0x0003
        /*0012*/ 	.short	0x0018
        /*0014*/ 	.byte	0x00, 0xf0, 0x11, 0x00


	//----- nvinfo : EIATTR_KPARAM_INFO
	.align		4
.L_11:
        /*0018*/ 	.byte	0x04, 0x17
        /*001a*/ 	.short	(.L_13 - .L_12)
.L_12:
        /*001c*/ 	.word	0x00000000
        /*0020*/ 	.short	0x0002
        /*0022*/ 	.short	0x0010
        /*0024*/ 	.byte	0x00, 0xf4, 0x21, 0x00


	//----- nvinfo : EIATTR_KPARAM_INFO
	.align		4
.L_13:
        /*0028*/ 	.byte	0x04, 0x17
        /*002a*/ 	.short	(.L_15 - .L_14)
.L_14:
        /*002c*/ 	.word	0x00000000
        /*0030*/ 	.short	0x0001
        /*0032*/ 	.short	0x0008
        /*0034*/ 	.byte	0x00, 0xf4, 0x21, 0x00


	//----- nvinfo : EIATTR_KPARAM_INFO
	.align		4
.L_15:
        /*0038*/ 	.byte	0x04, 0x17
        /*003a*/ 	.short	(.L_17 - .L_16)
.L_16:
        /*003c*/ 	.word	0x00000000
        /*0040*/ 	.short	0x0000
        /*0042*/ 	.short	0x0000
        /*0044*/ 	.byte	0x00, 0xf4, 0x21, 0x00


	//----- nvinfo : EIATTR_SPARSE_MMA_MASK
	.align		4
.L_17:
        /*0048*/ 	.byte	0x03, 0x50
        /*004a*/ 	.short	0x0000


	//----- nvinfo : EIATTR_MAXREG_COUNT
	.align		4
        /*004c*/ 	.byte	0x03, 0x1b
        /*004e*/ 	.short	0x00ff


	//----- nvinfo : EIATTR_EXIT_INSTR_OFFSETS
	.align		4
        /*0050*/ 	.byte	0x04, 0x1c
        /*0052*/ 	.short	(.L_19 - .L_18)


	//   ....[0]....
.L_18:
        /*0054*/ 	.word	0x000002c0


	//   ....[1]....
        /*0058*/ 	.word	0x000002e0


	//----- nvinfo : EIATTR_REQNTID
	.align		4
.L_19:
        /*005c*/ 	.byte	0x04, 0x10
        /*005e*/ 	.short	(.L_21 - .L_20)
.L_20:
        /*0060*/ 	.word	0x00000080
        /*0064*/ 	.word	0x00000001
        /*0068*/ 	.word	0x00000001


	//----- nvinfo : EIATTR_CBANK_PARAM_SIZE
	.align		4
.L_21:
        /*006c*/ 	.byte	0x03, 0x19
        /*006e*/ 	.short	0x001c


	//----- nvinfo : EIATTR_PARAM_CBANK
	.align		4
        /*0070*/ 	.byte	0x04, 0x0a
        /*0072*/ 	.short	(.L_23 - .L_22)
	.align		4
.L_22:
        /*0074*/ 	.word	index@(.nv.constant0.triton_poi_fused__softmax_0)
        /*0078*/ 	.short	0x0210
        /*007a*/ 	.short	0x001c


	//----- nvinfo : EIATTR_SW_WAR
	.align		4
.L_23:
        /*007c*/ 	.byte	0x04, 0x36
        /*007e*/ 	.short	(.L_25 - .L_24)
.L_24:
        /*0080*/ 	.word	0x00000008
.L_25:


//--------------------- .nv.callgraph             --------------------------
	.section	.nv.callgraph,"",@"SHT_CUDA_CALLGRAPH"
	.align	4
	.sectionentsize	8
	.align		4
        /*0000*/ 	.word	0x00000000
	.align		4
        /*0004*/ 	.word	0xffffffff
	.align		4
        /*0008*/ 	.word	0x00000000
	.align		4
        /*000c*/ 	.word	0xfffffffe
	.align		4
        /*0010*/ 	.word	0x00000000
	.align		4
        /*0014*/ 	.word	0xfffffffd
	.align		4
        /*0018*/ 	.word	0x00000000
	.align		4
        /*001c*/ 	.word	0xfffffffc


//--------------------- .text.triton_poi_fused__softmax_0 --------------------------
	.section	.text.triton_poi_fused__softmax_0,"ax",@progbits
	.align	128
        .global         triton_poi_fused__softmax_0
        .type           triton_poi_fused__softmax_0,@function
        .size           triton_poi_fused__softmax_0,(.L_x_1 - triton_poi_fused__softmax_0)
        .other          triton_poi_fused__softmax_0,@"STO_CUDA_ENTRY STV_DEFAULT"
triton_poi_fused__softmax_0:
.text.triton_poi_fused__softmax_0:
[----:B------:R-:W0:Y:S01]  /*0000*/  LDC R1, c[0x0][0x28] ;  /* 0x00000a00ff017b82 */ /* 0x000e220000000800 */
[----:B------:R-:W1:Y:S07]  /*0010*/  S2R R0, SR_TID.X ;  /* 0x0000000000007919 */ /* 0x000e6e0000002100 */
[----:B------:R-:W2:Y:S01]  /*0020*/  LDC.64 R2, c[0x0][0x210] ;  /* 0x00008400ff027b82 */ /* 0x000ea20000000a00 */
[----:B------:R-:W-:Y:S01]  /*0030*/  IMAD.MOV.U32 R11, RZ, RZ, RZ ;  /* 0x000000ffff0b7224 */ /* 0x000fe200078e00ff */
[----:B------:R-:W-:Y:S01]  /*0040*/  ULDC.64 UR4, c[0x0][0x208] ;  /* 0x0000820000047ab9 */ /* 0x000fe20000000a00 */
[----:B------:R-:W3:Y:S01]  /*0050*/  S2R R7, SR_CTAID.X ;  /* 0x0000000000077919 */ /* 0x000ee20000002500 */
[----:B------:R-:W-:Y:S01]  /*0060*/  IMAD.MOV.U32 R6, RZ, RZ, RZ ;  /* 0x000000ffff067224 */ /* 0x000fe200078e00ff */
[----:B-1----:R-:W-:-:S02]  /*0070*/  LOP3.LUT R0, R0, 0x7f, RZ, 0xc0, !PT ;  /* 0x0000007f00007812 */ /* 0x002fc400078ec0ff */
[----:B---3--:R-:W-:-:S03]  /*0080*/  SHF.R.S32.HI R4, RZ, 0x18, R7 ;  /* 0x00000018ff047819 */ /* 0x008fc60000011407 */
[----:B------:R-:W-:Y:S01]  /*0090*/  IMAD R7, R7, 0x80, R0 ;  /* 0x0000008007077824 */ /* 0x000fe200078e0200 */
[----:B------:R-:W-:-:S04]  /*00a0*/  SGXT R0, R4, 0x1 ;  /* 0x000000010400781a */ /* 0x000fc80000000200 */
[----:B------:R-:W-:Y:S02]  /*00b0*/  ISETP.GE.AND P0, PT, R7, 0x100, PT ;  /* 0x000001000700780c */ /* 0x000fe40003f06270 */
[----:B------:R-:W-:-:S04]  /*00c0*/  LEA.HI R0, R0, R7, RZ, 0x2 ;  /* 0x0000000700007211 */ /* 0x000fc800078f10ff */
[----:B------:R-:W-:-:S05]  /*00d0*/  LOP3.LUT R5, R0, 0xfffffffc, RZ, 0xc0, !PT ;  /* 0xfffffffc00057812 */ /* 0x000fca00078ec0ff */
[----:B--2---:R-:W-:-:S05]  /*00e0*/  IMAD.WIDE R4, R5, 0x4, R2 ;  /* 0x0000000405047825 */ /* 0x004fca00078e0202 */
[----:B------:R-:W2:Y:S01]  /*00f0*/  @!P0 LDG.E.EL R11, desc[UR4][R4.64] ;  /* 0x00000004040b8981 */ /* 0x000ea2000c2e1900 */
[----:B------:R-:W-:-:S03]  /*0100*/  CS2R R8, SRZ ;  /* 0x0000000000087805 */ /* 0x000fc6000001ff00 */
[----:B------:R-:W3:Y:S04]  /*0110*/  @!P0 LDG.E.EL R6, desc[UR4][R4.64+0x4] ;  /* 0x0000040404068981 */ /* 0x000ee8000c2e1900 */
[----:B------:R-:W4:Y:S04]  /*0120*/  @!P0 LDG.E.EL R8, desc[UR4][R4.64+0x8] ;  /* 0x0000080404088981 */ /* 0x000f28000c2e1900 */
[----:B------:R1:W5:Y:S01]  /*0130*/  @!P0 LDG.E.EL R9, desc[UR4][R4.64+0xc] ;  /* 0x00000c0404098981 */ /* 0x000362000c2e1900 */
[----:B------:R-:W-:Y:S02]  /*0140*/  IMAD.MOV.U32 R0, RZ, RZ, RZ ;  /* 0x000000ffff007224 */ /* 0x000fe400078e00ff */
[----:B------:R-:W-:-:S05]  /*0150*/  IMAD.WIDE R2, R7, 0x4, R2 ;  /* 0x0000000407027825 */ /* 0x000fca00078e0202 */
[----:B------:R1:W5:Y:S02]  /*0160*/  @!P0 LDG.E R0, desc[UR4][R2.64] ;  /* 0x0000000402008981 */ /* 0x000364000c1e1900 */
[----:B-1----:R-:W1:Y:S08]  /*0170*/  LDC.64 R4, c[0x0][0x220] ;  /* 0x00008800ff047b82 */ /* 0x002e700000000a00 */
[----:B0-----:R-:W0:Y:S01]  /*0180*/  LDC.64 R2, c[0x0][0x218] ;  /* 0x00008600ff027b82 */ /* 0x001e220000000a00 */
[----:B-1----:R-:W-:-:S04]  /*0190*/  IMAD.WIDE R4, R7, 0x4, R4 ;  /* 0x0000000407047825 */ /* 0x002fc800078e0204 */
[----:B0-----:R-:W-:Y:S01]  /*01a0*/  IMAD.WIDE R2, R7, 0x4, R2 ;  /* 0x0000000407027825 */ /* 0x001fe200078e0202 */
[C---:B--2---:R-:W-:Y:S02]  /*01b0*/  FSETP.NAN.AND P2, PT, R11.reuse, R11, PT ;  /* 0x0000000b0b00720b */ /* 0x044fe40003f48000 */
[----:B---3--:R-:W-:-:S11]  /*01c0*/  FSETP.GT.AND P1, PT, R11, R6, PT ;  /* 0x000000060b00720b */ /* 0x008fd60003f24000 */
[----:B------:R-:W-:-:S04]  /*01d0*/  @!P2 FSEL R11, R11, R6, P1 ;  /* 0x000000060b0ba208 */ /* 0x000fc80000800000 */
[C---:B----4-:R-:W-:Y:S02]  /*01e0*/  FSETP.GT.AND P1, PT, R11.reuse, R8, PT ;  /* 0x000000080b00720b */ /* 0x050fe40003f24000 */
[----:B------:R-:W-:-:S11]  /*01f0*/  FSETP.NAN.AND P2, PT, R11, R11, PT ;  /* 0x0000000b0b00720b */ /* 0x000fd60003f48000 */
[----:B------:R-:W-:-:S04]  /*0200*/  @!P1 FSEL R11, R11, R8, P2 ;  /* 0x000000080b0b9208 */ /* 0x000fc80001000000 */
[C---:B-----5:R-:W-:Y:S02]  /*0210*/  FSETP.GT.AND P1, PT, R11.reuse, R9, PT ;  /* 0x000000090b00720b */ /* 0x060fe40003f24000 */
[----:B------:R-:W-:-:S11]  /*0220*/  FSETP.NAN.AND P2, PT, R11, R11, PT ;  /* 0x0000000b0b00720b */ /* 0x000fd60003f48000 */
[----:B------:R-:W-:-:S05]  /*0230*/  @!P1 FSEL R11, R11, R9, P2 ;  /* 0x000000090b0b9208 */ /* 0x000fca0001000000 */
[----:B------:R-:W-:-:S04]  /*0240*/  FADD R0, -R11, R0 ;  /* 0x000000000b007221 */ /* 0x000fc80000000100 */
[----:B------:R-:W-:-:S04]  /*0250*/  FMUL R11, R0, 0.5 ;  /* 0x3f000000000b7820 */ /* 0x000fc80000400000 */
[----:B------:R-:W-:Y:S01]  /*0260*/  FMUL R0, R11, 1.4426950216293334961 ;  /* 0x3fb8aa3b0b007820 */ /* 0x000fe20000400000 */
[----:B------:R0:W-:Y:S04]  /*0270*/  @!P0 STG.E desc[UR4][R2.64], R11 ;  /* 0x0000000b02008986 */ /* 0x0001e8000c101904 */
[----:B------:R-:W-:-:S13]  /*0280*/  FSETP.GEU.AND P1, PT, R0, -126, PT ;  /* 0xc2fc00000000780b */ /* 0x000fda0003f2e000 */
[----:B------:R-:W-:-:S04]  /*0290*/  @!P1 FMUL R0, R0, 0.5 ;  /* 0x3f00000000009820 */ /* 0x000fc80000400000 */
[----:B------:R-:W1:Y:S02]  /*02a0*/  MUFU.EX2 R9, R0 ;  /* 0x0000000000097308 */ /* 0x000e640000000800 */
[----:B-1----:R-:W-:Y:S01]  /*02b0*/  @!P1 FMUL R9, R9, R9 ;  /* 0x0000000909099220 */ /* 0x002fe20000400000 */
[----:B0-----:R-:W-:Y:S06]  /*02c0*/  @P0 EXIT ;  /* 0x000000000000094d */ /* 0x001fec0003800000 */
[----:B------:R-:W-:Y:S01]  /*02d0*/  STG.E desc[UR4][R4.64], R9 ;  /* 0x0000000904007986 */ /* 0x000fe2000c101904 */
[----:B------:R-:W-:Y:S05]  /*02e0*/  EXIT ;  /* 0x000000000000794d */ /* 0x000fea0003800000 */
.L_x_0:
[----:B------:R-:W-:-:S00]  /*02f0*/  BRA `(.L_x_0) ;  /* 0xfffffffc00fc7947 */ /* 0x000fc0000383ffff */
[----:B------:R-:W-:-:S00]  /*0300*/  NOP ;  /* 0x0000000000007918 */ /* 0x000fc00000000000 */
[----:B------:R-:W-:-:S00]  /*0310*/  NOP ;  /* 0x0000000000007918 */ /* 0x000fc00000000000 */
[----:B------:R-:W-:-:S00]  /*0320*/  NOP ;  /* 0x0000000000007918 */ /* 0x000fc00000000000 */
[----:B------:R-:W-:-:S00]  /*0330*/  NOP ;  /* 0x0000000000007918 */ /* 0x000fc00000000000 */
[----:B------:R-:W-:-:S00]  /*0340*/  NOP ;  /* 0x0000000000007918 */ /* 0x000fc00000000000 */
[----:B------:R-:W-:-:S00]  /*0350*/  NOP ;  /* 0x0000000000007918 */ /* 0x000fc00000000000 */
[----:B------:R-:W-:-:S00]  /*0360*/  NOP ;  /* 0x0000000000007918 */ /* 0x000fc00000000000 */
[----:B------:R-:W-:-:S00]  /*0370*/  NOP ;  /* 0x0000000000007918 */ /* 0x000fc00000000000 */
.L_x_1:


//--------------------- .nv.constant0.triton_poi_fused__softmax_0 --------------------------
	.section	.nv.constant0.triton_poi_fused__softmax_0,"a",@progbits
	.sectionflags	@""
	.align	4
.nv.constant0.triton_poi_fused__softmax_0:
	.zero		556
